//
// Generated by NVIDIA NVVM Compiler
//
// Compiler Build ID: CL-36424714
// Cuda compilation tools, release 13.0, V13.0.88
// Based on NVVM 20.0.0
//

.version 9.0
.target sm_100
.address_size 64

	// .globl	_Z6MatAddPA3_fS0_S0_

.visible .entry _Z6MatAddPA3_fS0_S0_(
	.param .u64 .ptr .align 1 _Z6MatAddPA3_fS0_S0__param_0,
	.param .u64 .ptr .align 1 _Z6MatAddPA3_fS0_S0__param_1,
	.param .u64 .ptr .align 1 _Z6MatAddPA3_fS0_S0__param_2
)
{
	.reg .b32 	%r<3>;
	.reg .b32 	%f<4>;
	.reg .b64 	%rd<15>;

	ld.param.u64 	%rd1, [_Z6MatAddPA3_fS0_S0__param_0];
	ld.param.u64 	%rd2, [_Z6MatAddPA3_fS0_S0__param_1];
	ld.param.u64 	%rd3, [_Z6MatAddPA3_fS0_S0__param_2];
	cvta.to.global.u64 	%rd4, %rd3;
	cvta.to.global.u64 	%rd5, %rd2;
	cvta.to.global.u64 	%rd6, %rd1;
	mov.u32 	%r1, %tid.x;
	mov.u32 	%r2, %tid.y;
	mul.wide.u32 	%rd7, %r1, 12;
	add.s64 	%rd8, %rd6, %rd7;
	mul.wide.u32 	%rd9, %r2, 4;
	add.s64 	%rd10, %rd8, %rd9;
	ld.global.f32 	%f1, [%rd10];
	add.s64 	%rd11, %rd5, %rd7;
	add.s64 	%rd12, %rd11, %rd9;
	ld.global.f32 	%f2, [%rd12];
	add.f32 	%f3, %f1, %f2;
	add.s64 	%rd13, %rd4, %rd7;
	add.s64 	%rd14, %rd13, %rd9;
	st.global.f32 	[%rd14], %f3;
	ret;

}


// ===== COMPILED SASS (sm_100) =====

	.target	sm_100

	.elftype	@"ET_EXEC"


//--------------------- .note.nv.tkinfo           --------------------------
	.section	.note.nv.tkinfo,"",@"SHT_NOTE"
	.sectionflags	@"SHF_NOTE_NV_TKINFO"
	.tkinfo
        /*0018*/ 	.word	0x00000002
        /*0030*/ 	.string	""
        /*0030*/ 	.string	"ptxas"
        /*0030*/ 	.string	"Cuda compilation tools, release 13.0, V13.0.88"
        /*0030*/ 	.string	"Build cuda_13.0.r13.0/compiler.36424714_0"
        /*0030*/ 	.string	"-arch sm_100 -m 64 "



//--------------------- .note.nv.cuinfo           --------------------------
	.section	.note.nv.cuinfo,"",@"SHT_NOTE"
	.sectionflags	@"SHF_NOTE_NV_CUINFO"
        /*0018*/ 	.short	0x0002
        /*001a*/ 	.short	0x0064
        /*001c*/ 	.short	0x0082
	.zero		2


//--------------------- .nv.info                  --------------------------
	.section	.nv.info,"",@"SHT_CUDA_INFO"
	.align	4


	//----- nvinfo : EIATTR_REGCOUNT
	.align		4
        /*0000*/ 	.byte	0x04, 0x2f
        /*0002*/ 	.short	(.L_1 - .L_0)
	.align		4
.L_0:
        /*0004*/ 	.word	index@(_Z6MatAddPA3_fS0_S0_)
        /*0008*/ 	.word	0x0000000e


	//----- nvinfo : EIATTR_FRAME_SIZE
	.align		4
.L_1:
        /*000c*/ 	.byte	0x04, 0x11
        /*000e*/ 	.short	(.L_3 - .L_2)
	.align		4
.L_2:
        /*0010*/ 	.word	index@(_Z6MatAddPA3_fS0_S0_)
        /*0014*/ 	.word	0x00000000


	//----- nvinfo : EIATTR_MIN_STACK_SIZE
	.align		4
.L_3:
        /*0018*/ 	.byte	0x04, 0x12
        /*001a*/ 	.short	(.L_5 - .L_4)
	.align		4
.L_4:
        /*001c*/ 	.word	index@(_Z6MatAddPA3_fS0_S0_)
        /*0020*/ 	.word	0x00000000
.L_5:


//--------------------- .nv.compat                --------------------------
	.section	.nv.compat,"",@"SHT_CUDA_COMPAT_INFO"
	.align	4
        /*0000*/ 	.byte	0x02, 0x09, 0x00, 0x00, 0x02, 0x02, 0x01, 0x00, 0x02, 0x05, 0x05, 0x00, 0x03, 0x07, 0x01, 0x01
        /*0010*/ 	.byte	0x02, 0x03, 0x00, 0x00, 0x02, 0x06, 0x01, 0x00, 0x04, 0x0b, 0x08, 0x00, 0x09, 0x00, 0x00, 0x00
        /*0020*/ 	.byte	0x00, 0x00, 0x00, 0x00


//--------------------- .nv.info._Z6MatAddPA3_fS0_S0_ --------------------------
	.section	.nv.info._Z6MatAddPA3_fS0_S0_,"",@"SHT_CUDA_INFO"
	.sectionflags	@""
	.align	4


	//----- nvinfo : EIATTR_CUDA_API_VERSION
	.align		4
        /*0000*/ 	.byte	0x04, 0x37
        /*0002*/ 	.short	(.L_7 - .L_6)
.L_6:
        /*0004*/ 	.word	0x00000082


	//----- nvinfo : EIATTR_KPARAM_INFO
	.align		4
.L_7:
        /*0008*/ 	.byte	0x04, 0x17
        /*000a*/ 	.short	(.L_9 - .L_8)
.L_8:
        /*000c*/ 	.word	0x00000000
        /*0010*/ 	.short	0x0002
        /*0012*/ 	.short	0x0010
        /*0014*/ 	.byte	0x00, 0xf5, 0x21, 0x00


	//----- nvinfo : EIATTR_KPARAM_INFO
	.align		4
.L_9:
        /*0018*/ 	.byte	0x04, 0x17
        /*001a*/ 	.short	(.L_11 - .L_10)
.L_10:
        /*001c*/ 	.word	0x00000000
        /*0020*/ 	.short	0x0001
        /*0022*/ 	.short	0x0008
        /*0024*/ 	.byte	0x00, 0xf5, 0x21, 0x00


	//----- nvinfo : EIATTR_KPARAM_INFO
	.align		4
.L_11:
        /*0028*/ 	.byte	0x04, 0x17
        /*002a*/ 	.short	(.L_13 - .L_12)
.L_12:
        /*002c*/ 	.word	0x00000000
        /*0030*/ 	.short	0x0000
        /*0032*/ 	.short	0x0000
        /*0034*/ 	.byte	0x00, 0xf5, 0x21, 0x00


	//----- nvinfo : EIATTR_SPARSE_MMA_MASK
	.align		4
.L_13:
        /*0038*/ 	.byte	0x03, 0x50
        /*003a*/ 	.short	0x0000


	//----- nvinfo : EIATTR_MAXREG_COUNT
	.align		4
        /*003c*/ 	.byte	0x03, 0x1b
        /*003e*/ 	.short	0x00ff


	//----- nvinfo : EIATTR_MERCURY_ISA_VERSION
	.align		4
        /*0040*/ 	.byte	0x03, 0x5f
        /*0042*/ 	.short	0x0101


	//----- nvinfo : EIATTR_VRC_CTA_INIT_COUNT
	.align		4
        /*0044*/ 	.byte	0x02, 0x4a
	.zero		1
	.zero		1


	//----- nvinfo : EIATTR_EXIT_INSTR_OFFSETS
	.align		4
        /*0048*/ 	.byte	0x04, 0x1c
        /*004a*/ 	.short	(.L_15 - .L_14)


	//   ....[0]....
.L_14:
        /*004c*/ 	.word	0x00000110


	//----- nvinfo : EIATTR_CBANK_PARAM_SIZE
	.align		4
.L_15:
        /*0050*/ 	.byte	0x03, 0x19
        /*0052*/ 	.short	0x0018


	//----- nvinfo : EIATTR_PARAM_CBANK
	.align		4
        /*0054*/ 	.byte	0x04, 0x0a
        /*0056*/ 	.short	(.L_17 - .L_16)
	.align		4
.L_16:
        /*0058*/ 	.word	index@(.nv.constant0._Z6MatAddPA3_fS0_S0_)
        /*005c*/ 	.short	0x0380
        /*005e*/ 	.short	0x0018


	//----- nvinfo : EIATTR_SW_WAR
	.align		4
.L_17:
        /*0060*/ 	.byte	0x04, 0x36
        /*0062*/ 	.short	(.L_19 - .L_18)
.L_18:
        /*0064*/ 	.word	0x00000008
.L_19:


//--------------------- .nv.callgraph             --------------------------
	.section	.nv.callgraph,"",@"SHT_CUDA_CALLGRAPH"
	.align	4
	.sectionentsize	8
	.align		4
        /*0000*/ 	.word	0x00000000
	.align		4
        /*0004*/ 	.word	0xffffffff
	.align		4
        /*0008*/ 	.word	0x00000000
	.align		4
        /*000c*/ 	.word	0xfffffffe
	.align		4
        /*0010*/ 	.word	0x00000000
	.align		4
        /*0014*/ 	.word	0xfffffffd
	.align		4
        /*0018*/ 	.word	0x00000000
	.align		4
        /*001c*/ 	.word	0xfffffffc


//--------------------- .text._Z6MatAddPA3_fS0_S0_ --------------------------
	.section	.text._Z6MatAddPA3_fS0_S0_,"ax",@progbits
	.align	128
        .global         _Z6MatAddPA3_fS0_S0_
        .type           _Z6MatAddPA3_fS0_S0_,@function
        .size           _Z6MatAddPA3_fS0_S0_,(.L_x_1 - _Z6MatAddPA3_fS0_S0_)
        .other          _Z6MatAddPA3_fS0_S0_,@"STO_CUDA_ENTRY STV_DEFAULT"
_Z6MatAddPA3_fS0_S0_:
.text._Z6MatAddPA3_fS0_S0_:
[----:B------:R-:W-:Y:S01]  /*0000*/  LDC R1, c[0x0][0x37c] ;  /* 0x0000df00ff017b82 */ /* 0x000fe20000000800 */
[----:B------:R-:W0:Y:S07]  /*0010*/  S2R R9, SR_TID.X ;  /* 0x0000000000097919 */ /* 0x000e2e0000002100 */
[----:B------:R-:W0:Y:S01]  /*0020*/  LDC.64 R2, c[0x0][0x380] ;  /* 0x0000e000ff027b82 */ /* 0x000e220000000a00 */
[----:B------:R-:W1:Y:S01]  /*0030*/  LDCU.64 UR4, c[0x0][0x358] ;  /* 0x00006b00ff0477ac */ /* 0x000e620008000a00 */
[----:B------:R-:W2:Y:S06]  /*0040*/  S2R R11, SR_TID.Y ;  /* 0x00000000000b7919 */ /* 0x000eac0000002200 */
[----:B------:R-:W3:Y:S08]  /*0050*/  LDC.64 R4, c[0x0][0x388] ;  /* 0x0000e200ff047b82 */ /* 0x000ef00000000a00 */
[----:B------:R-:W4:Y:S01]  /*0060*/  LDC.64 R6, c[0x0][0x390] ;  /* 0x0000e400ff067b82 */ /* 0x000f220000000a00 */
[----:B0-----:R-:W-:-:S04]  /*0070*/  IMAD.WIDE.U32 R2, R9, 0xc, R2 ;  /* 0x0000000c09027825 */ /* 0x001fc800078e0002 */
[----:B---3--:R-:W-:-:S04]  /*0080*/  IMAD.WIDE.U32 R4, R9, 0xc, R4 ;  /* 0x0000000c09047825 */ /* 0x008fc800078e0004 */
[----:B--2---:R-:W-:-:S04]  /*0090*/  IMAD.WIDE.U32 R2, R11, 0x4, R2 ;  /* 0x000000040b027825 */ /* 0x004fc800078e0002 */
[----:B------:R-:W-:Y:S02]  /*00a0*/  IMAD.WIDE.U32 R4, R11, 0x4, R4 ;  /* 0x000000040b047825 */ /* 0x000fe400078e0004 */
[----:B-1----:R-:W2:Y:S04]  /*00b0*/  LDG.E R2, desc[UR4][R2.64] ;  /* 0x0000000402027981 */ /* 0x002ea8000c1e1900 */
[----:B------:R-:W2:Y:S01]  /*00c0*/  LDG.E R5, desc[UR4][R4.64] ;  /* 0x0000000404057981 */ /* 0x000ea2000c1e1900 */
[----:B----4-:R-:W-:-:S04]  /*00d0*/  IMAD.WIDE.U32 R6, R9, 0xc, R6 ;  /* 0x0000000c09067825 */ /* 0x010fc800078e0006 */
[----:B------:R-:W-:-:S04]  /*00e0*/  IMAD.WIDE.U32 R6, R11, 0x4, R6 ;  /* 0x000000040b067825 */ /* 0x000fc800078e0006 */
[----:B--2---:R-:W-:-:S05]  /*00f0*/  FADD R9, R2, R5 ;  /* 0x0000000502097221 */ /* 0x004fca0000000000 */
[----:B------:R-:W-:Y:S01]  /*0100*/  STG.E desc[UR4][R6.64], R9 ;  /* 0x0000000906007986 */ /* 0x000fe2000c101904 */
[----:B------:R-:W-:Y:S05]  /*0110*/  EXIT ;  /* 0x000000000000794d */ /* 0x000fea0003800000 */
.L_x_0:
[----:B------:R-:W-:-:S00]  /*0120*/  BRA `(.L_x_0) ;  /* 0xfffffffc00fc7947 */ /* 0x000fc0000383ffff */
[----:B------:R-:W-:-:S00]  /*0130*/  NOP ;  /* 0x0000000000007918 */ /* 0x000fc00000000000 */
        /* <DEDUP_REMOVED lines=12> */
.L_x_1:


//--------------------- .nv.shared.reserved.0     --------------------------
	.section	.nv.shared.reserved.0,"aw",@nobits
	.weak		__nv_reservedSMEM_offset_0_alias
	.size		__nv_reservedSMEM_offset_0_alias, 0, 64
	.other		__nv_reservedSMEM_offset_0_alias,@"STO_CUDA_RESERVED_SHARED STV_DEFAULT"
__nv_reservedSMEM_offset_0_alias:
	.zero		0
	.zero		64


//--------------------- .nv.constant0._Z6MatAddPA3_fS0_S0_ --------------------------
	.section	.nv.constant0._Z6MatAddPA3_fS0_S0_,"a",@progbits
	.sectionflags	@""
	.align	4
.nv.constant0._Z6MatAddPA3_fS0_S0_:
	.zero		920


//--------------------- SYMBOLS --------------------------

	.type		.nv.reservedSmem.offset0,@object
	.size		.nv.reservedSmem.offset0,0x4
